	.headerflags	@"EF_CUDA_TEXMODE_UNIFIED EF_CUDA_64BIT_ADDRESS EF_CUDA_ACCELERATORS EF_CUDA_SM90 EF_CUDA_VIRTUAL_SM(EF_CUDA_SM90)"
	.elftype	@"ET_EXEC"


//--------------------- .nv.info                  --------------------------
	.section	.nv.info,"",@"SHT_CUDA_INFO"
	.align	4


	//----- nvinfo : EIATTR_REGCOUNT
	.align		4
        /*0000*/ 	.byte	0x04, 0x2f
        /*0002*/ 	.short	(.L_3 - .L_2)
	.align		4
.L_2:
        /*0004*/ 	.word	index@(triton_poi_fused__native_batch_norm_legit_no_training_32)
        /*0008*/ 	.word	0x00000011


	//----- nvinfo : EIATTR_MIN_STACK_SIZE
	.align		4
.L_3:
        /*000c*/ 	.byte	0x04, 0x12
        /*000e*/ 	.short	(.L_5 - .L_4)
	.align		4
.L_4:
        /*0010*/ 	.word	index@(triton_poi_fused__native_batch_norm_legit_no_training_32)
        /*0014*/ 	.word	0x00000000


	//----- nvinfo : EIATTR_FRAME_SIZE
	.align		4
.L_5:
        /*0018*/ 	.byte	0x04, 0x11
        /*001a*/ 	.short	(.L_7 - .L_6)
	.align		4
.L_6:
        /*001c*/ 	.word	index@(triton_poi_fused__native_batch_norm_legit_no_training_32)
        /*0020*/ 	.word	0x00000000


	//----- nvinfo : EIATTR_MIN_STACK_SIZE
	.align		4
.L_7:
        /*0024*/ 	.byte	0x04, 0x12
        /*0026*/ 	.short	(.L_9 - .L_8)
	.align		4
.L_8:
        /*0028*/ 	.word	index@(triton_poi_fused__native_batch_norm_legit_no_training_32)
        /*002c*/ 	.word	0x00000000
.L_9:


//--------------------- .nv.info.triton_poi_fused__native_batch_norm_legit_no_training_32 --------------------------
	.section	.nv.info.triton_poi_fused__native_batch_norm_legit_no_training_32,"",@"SHT_CUDA_INFO"
	.sectionflags	@""
	.align	4


	//----- nvinfo : EIATTR_CUDA_API_VERSION
	.align		4
        /*0000*/ 	.byte	0x04, 0x37
        /*0002*/ 	.short	(.L_11 - .L_10)
.L_10:
        /*0004*/ 	.word	0x0000007c


	//----- nvinfo : EIATTR_KPARAM_INFO
	.align		4
.L_11:
        /*0008*/ 	.byte	0x04, 0x17
        /*000a*/ 	.short	(.L_13 - .L_12)
.L_12:
        /*000c*/ 	.word	0x00000000
        /*0010*/ 	.short	0x0006
        /*0012*/ 	.short	0x0030
        /*0014*/ 	.byte	0x00, 0xf0, 0x11, 0x00


	//----- nvinfo : EIATTR_KPARAM_INFO
	.align		4
.L_13:
        /*0018*/ 	.byte	0x04, 0x17
        /*001a*/ 	.short	(.L_15 - .L_14)
.L_14:
        /*001c*/ 	.word	0x00000000
        /*0020*/ 	.short	0x0005
        /*0022*/ 	.short	0x0028
        /*0024*/ 	.byte	0x00, 0xf4, 0x21, 0x00


	//----- nvinfo : EIATTR_KPARAM_INFO
	.align		4
.L_15:
        /*0028*/ 	.byte	0x04, 0x17
        /*002a*/ 	.short	(.L_17 - .L_16)
.L_16:
        /*002c*/ 	.word	0x00000000
        /*0030*/ 	.short	0x0004
        /*0032*/ 	.short	0x0020
        /*0034*/ 	.byte	0x00, 0xf4, 0x21, 0x00


	//----- nvinfo : EIATTR_KPARAM_INFO
	.align		4
.L_17:
        /*0038*/ 	.byte	0x04, 0x17
        /*003a*/ 	.short	(.L_19 - .L_18)
.L_18:
        /*003c*/ 	.word	0x00000000
        /*0040*/ 	.short	0x0003
        /*0042*/ 	.short	0x0018
        /*0044*/ 	.byte	0x00, 0xf4, 0x21, 0x00


	//----- nvinfo : EIATTR_KPARAM_INFO
	.align		4
.L_19:
        /*0048*/ 	.byte	0x04, 0x17
        /*004a*/ 	.short	(.L_21 - .L_20)
.L_20:
        /*004c*/ 	.word	0x00000000
        /*0050*/ 	.short	0x0002
        /*0052*/ 	.short	0x0010
        /*0054*/ 	.byte	0x00, 0xf4, 0x21, 0x00


	//----- nvinfo : EIATTR_KPARAM_INFO
	.align		4
.L_21:
        /*0058*/ 	.byte	0x04, 0x17
        /*005a*/ 	.short	(.L_23 - .L_22)
.L_22:
        /*005c*/ 	.word	0x00000000
        /*0060*/ 	.short	0x0001
        /*0062*/ 	.short	0x0008
        /*0064*/ 	.byte	0x00, 0xf4, 0x21, 0x00


	//----- nvinfo : EIATTR_KPARAM_INFO
	.align		4
.L_23:
        /*0068*/ 	.byte	0x04, 0x17
        /*006a*/ 	.short	(.L_25 - .L_24)
.L_24:
        /*006c*/ 	.word	0x00000000
        /*0070*/ 	.short	0x0000
        /*0072*/ 	.short	0x0000
        /*0074*/ 	.byte	0x00, 0xf4, 0x21, 0x00


	//----- nvinfo : EIATTR_SPARSE_MMA_MASK
	.align		4
.L_25:
        /*0078*/ 	.byte	0x03, 0x50
        /*007a*/ 	.short	0x0000


	//----- nvinfo : EIATTR_MAXREG_COUNT
	.align		4
        /*007c*/ 	.byte	0x03, 0x1b
        /*007e*/ 	.short	0x00ff


	//----- nvinfo : EIATTR_EXIT_INSTR_OFFSETS
	.align		4
        /*0080*/ 	.byte	0x04, 0x1c
        /*0082*/ 	.short	(.L_27 - .L_26)


	//   ....[0]....
.L_26:
        /*0084*/ 	.word	0x00000310


	//----- nvinfo : EIATTR_REQNTID
	.align		4
.L_27:
        /*0088*/ 	.byte	0x04, 0x10
        /*008a*/ 	.short	(.L_29 - .L_28)
.L_28:
        /*008c*/ 	.word	0x00000080
        /*0090*/ 	.word	0x00000001
        /*0094*/ 	.word	0x00000001


	//----- nvinfo : EIATTR_CBANK_PARAM_SIZE
	.align		4
.L_29:
        /*0098*/ 	.byte	0x03, 0x19
        /*009a*/ 	.short	0x0034


	//----- nvinfo : EIATTR_PARAM_CBANK
	.align		4
        /*009c*/ 	.byte	0x04, 0x0a
        /*009e*/ 	.short	(.L_31 - .L_30)
	.align		4
.L_30:
        /*00a0*/ 	.word	index@(.nv.constant0.triton_poi_fused__native_batch_norm_legit_no_training_32)
        /*00a4*/ 	.short	0x0210
        /*00a6*/ 	.short	0x0034


	//----- nvinfo : EIATTR_SW_WAR
	.align		4
.L_31:
        /*00a8*/ 	.byte	0x04, 0x36
        /*00aa*/ 	.short	(.L_33 - .L_32)
.L_32:
        /*00ac*/ 	.word	0x00000008
.L_33:


//--------------------- .nv.callgraph             --------------------------
	.section	.nv.callgraph,"",@"SHT_CUDA_CALLGRAPH"
	.align	4
	.sectionentsize	8
	.align		4
        /*0000*/ 	.word	0x00000000
	.align		4
        /*0004*/ 	.word	0xffffffff
	.align		4
        /*0008*/ 	.word	0x00000000
	.align		4
        /*000c*/ 	.word	0xfffffffe
	.align		4
        /*0010*/ 	.word	0x00000000
	.align		4
        /*0014*/ 	.word	0xfffffffd
	.align		4
        /*0018*/ 	.word	0x00000000
	.align		4
        /*001c*/ 	.word	0xfffffffc


//--------------------- .nv.constant4             --------------------------
	.section	.nv.constant4,"a",@progbits
	.align	8
	.align		8
.nv.constant4:
        /*0000*/ 	.dword	_$_str
	.align		8
        /*0008*/ 	.dword	_$_str_$_2


//--------------------- .text.triton_poi_fused__native_batch_norm_legit_no_training_32 --------------------------
	.section	.text.triton_poi_fused__native_batch_norm_legit_no_training_32,"ax",@progbits
	.align	128
        .global         triton_poi_fused__native_batch_norm_legit_no_training_32
        .type           triton_poi_fused__native_batch_norm_legit_no_training_32,@function
        .size           triton_poi_fused__native_batch_norm_legit_no_training_32,(.L_x_1 - triton_poi_fused__native_batch_norm_legit_no_training_32)
        .other          triton_poi_fused__native_batch_norm_legit_no_training_32,@"STO_CUDA_ENTRY STV_DEFAULT"
triton_poi_fused__native_batch_norm_legit_no_training_32:
.text.triton_poi_fused__native_batch_norm_legit_no_training_32:
[----:B------:R-:W-:Y:S01]  /*0000*/  LDC R1, c[0x0][0x28] ;  /* 0x00000a00ff017b82 */ /* 0x000fe20000000800 */
[----:B------:R-:W1:Y:S07]  /*0010*/  S2R R0, SR_TID.X ;  /* 0x0000000000007919 */ /* 0x000e6e0000002100 */
[----:B------:R-:W2:Y:S01]  /*0020*/  LDC.64 R6, c[0x0][0x220] ;  /* 0x00008800ff067b82 */ /* 0x000ea20000000a00 */
[----:B------:R-:W-:Y:S01]  /*0030*/  ULDC.64 UR4, c[0x0][0x208] ;  /* 0x0000820000047ab9 */ /* 0x000fe20000000a00 */
[----:B------:R-:W3:Y:S06]  /*0040*/  S2R R5, SR_CTAID.X ;  /* 0x0000000000057919 */ /* 0x000eec0000002500 */
[----:B------:R-:W4:Y:S08]  /*0050*/  LDC.64 R8, c[0x0][0x228] ;  /* 0x00008a00ff087b82 */ /* 0x000f300000000a00 */
[----:B------:R-:W5:Y:S01]  /*0060*/  LDC.64 R10, c[0x0][0x230] ;  /* 0x00008c00ff0a7b82 */ /* 0x000f620000000a00 */
[----:B-1----:R-:W-:-:S02]  /*0070*/  SHF.L.U32 R0, R0, 0x1, RZ ;  /* 0x0000000100007819 */ /* 0x002fc400000006ff */
[----:B---3--:R-:W-:Y:S02]  /*0080*/  SHF.R.S32.HI R3, RZ, 0x17, R5 ;  /* 0x00000017ff037819 */ /* 0x008fe40000011405 */
[----:B------:R-:W-:Y:S02]  /*0090*/  LOP3.LUT R0, R0, 0xfe, RZ, 0xc0, !PT ;  /* 0x000000fe00007812 */ /* 0x000fe400078ec0ff */
[----:B------:R-:W-:Y:S02]  /*00a0*/  SGXT R3, R3, 0x1 ;  /* 0x000000010303781a */ /* 0x000fe40000000200 */
[----:B------:R-:W-:Y:S02]  /*00b0*/  LEA R0, R5, R0, 0x8 ;  /* 0x0000000005007211 */ /* 0x000fe400078e40ff */
[----:B------:R-:W1:Y:S02]  /*00c0*/  LDC.64 R4, c[0x0][0x218] ;  /* 0x00008600ff047b82 */ /* 0x000e640000000a00 */
[----:B------:R-:W-:-:S04]  /*00d0*/  LEA.HI R3, R3, R0, RZ, 0x6 ;  /* 0x0000000003037211 */ /* 0x000fc800078f30ff */
[----:B------:R-:W-:-:S04]  /*00e0*/  SHF.R.S32.HI R3, RZ, 0x6, R3 ;  /* 0x00000006ff037819 */ /* 0x000fc80000011403 */
[----:B------:R-:W-:-:S04]  /*00f0*/  LEA.HI R2, R3, R3, RZ, 0x7 ;  /* 0x0000000303027211 */ /* 0x000fc800078f38ff */
[----:B------:R-:W-:-:S04]  /*0100*/  LOP3.LUT R2, R2, 0xffffff80, RZ, 0xc0, !PT ;  /* 0xffffff8002027812 */ /* 0x000fc800078ec0ff */
[----:B------:R-:W-:Y:S02]  /*0110*/  IADD3 R13, R3, -R2, RZ ;  /* 0x80000002030d7210 */ /* 0x000fe40007ffe0ff */
[----:B------:R-:W3:Y:S03]  /*0120*/  LDC.64 R2, c[0x0][0x210] ;  /* 0x00008400ff027b82 */ /* 0x000ee60000000a00 */
[----:B--2---:R-:W-:-:S06]  /*0130*/  IMAD.WIDE R6, R13, 0x4, R6 ;  /* 0x000000040d067825 */ /* 0x004fcc00078e0206 */
[----:B------:R-:W2:Y:S01]  /*0140*/  LDG.E.EL R6, desc[UR4][R6.64] ;  /* 0x0000000406067981 */ /* 0x000ea2000c2e1900 */
[----:B-1----:R-:W-:-:S05]  /*0150*/  IMAD.WIDE R4, R13, 0x4, R4 ;  /* 0x000000040d047825 */ /* 0x002fca00078e0204 */
[----:B------:R1:W2:Y:S01]  /*0160*/  LDG.E.EL R12, desc[UR4][R4.64] ;  /* 0x00000004040c7981 */ /* 0x0002a2000c2e1900 */
[----:B---3--:R-:W-:Y:S01]  /*0170*/  IMAD.WIDE R2, R0, 0x4, R2 ;  /* 0x0000000400027825 */ /* 0x008fe200078e0202 */
[----:B------:R-:W-:Y:S01]  /*0180*/  HFMA2.MMA R14, -RZ, RZ, 1.625, 0 ;  /* 0x3e800000ff0e7435 */ /* 0x000fe200000001ff */
[----:B-1----:R-:W1:Y:S04]  /*0190*/  LDC.64 R4, c[0x0][0x238] ;  /* 0x00008e00ff047b82 */ /* 0x002e680000000a00 */
[----:B------:R-:W3:Y:S01]  /*01a0*/  LDG.E.64 R2, desc[UR4][R2.64] ;  /* 0x0000000402027981 */ /* 0x000ee2000c1e1b00 */
[----:B----4-:R-:W-:-:S04]  /*01b0*/  IMAD.WIDE R8, R13, 0x4, R8 ;  /* 0x000000040d087825 */ /* 0x010fc800078e0208 */
[----:B-----5:R-:W-:Y:S02]  /*01c0*/  IMAD.WIDE R10, R13, 0x4, R10 ;  /* 0x000000040d0a7825 */ /* 0x020fe400078e020a */
[----:B------:R-:W4:Y:S04]  /*01d0*/  LDG.E.EL R8, desc[UR4][R8.64] ;  /* 0x0000000408087981 */ /* 0x000f28000c2e1900 */
[----:B------:R-:W4:Y:S01]  /*01e0*/  LDG.E.EL R11, desc[UR4][R10.64] ;  /* 0x000000040a0b7981 */ /* 0x000f22000c2e1900 */
[----:B-1----:R-:W-:-:S04]  /*01f0*/  IMAD.WIDE R4, R0, 0x4, R4 ;  /* 0x0000000400047825 */ /* 0x002fc800078e0204 */
[----:B--2---:R-:W-:-:S04]  /*0200*/  FADD R6, R6, 9.9999997473787516356e-06 ;  /* 0x3727c5ac06067421 */ /* 0x004fc80000000000 */
[----:B------:R-:W1:Y:S02]  /*0210*/  MUFU.SQRT R7, R6 ;  /* 0x0000000600077308 */ /* 0x000e640000002000 */
[C---:B-1----:R-:W-:Y:S02]  /*0220*/  FSETP.GT.AND P0, PT, R7.reuse, 8.50705917302346158658e+37, PT ;  /* 0x7e8000000700780b */ /* 0x042fe40003f04000 */
[----:B------:R-:W-:-:S11]  /*0230*/  FSETP.GEU.AND P1, PT, R7, 1.175494350822287508e-38, PT ;  /* 0x008000000700780b */ /* 0x000fd60003f2e000 */
[----:B------:R-:W-:-:S04]  /*0240*/  @P0 FMUL R7, R7, 0.25 ;  /* 0x3e80000007070820 */ /* 0x000fc80000400000 */
[----:B------:R-:W-:-:S06]  /*0250*/  @!P1 FMUL R7, R7, 16777216 ;  /* 0x4b80000007079820 */ /* 0x000fcc0000400000 */
[----:B------:R-:W1:Y:S01]  /*0260*/  MUFU.RCP R7, R7 ;  /* 0x0000000700077308 */ /* 0x000e620000001000 */
[----:B------:R-:W-:Y:S01]  /*0270*/  FSEL R14, R14, 1, P0 ;  /* 0x3f8000000e0e7808 */ /* 0x000fe20000000000 */
[----:B---3--:R-:W-:-:S04]  /*0280*/  FADD R2, R2, -R12 ;  /* 0x8000000c02027221 */ /* 0x008fc80000000000 */
[----:B------:R-:W-:Y:S01]  /*0290*/  @!P1 FMUL R14, R14, 16777216 ;  /* 0x4b8000000e0e9820 */ /* 0x000fe20000400000 */
[----:B------:R-:W-:-:S03]  /*02a0*/  FADD R3, R3, -R12 ;  /* 0x8000000c03037221 */ /* 0x000fc60000000000 */
[----:B-1----:R-:W-:-:S04]  /*02b0*/  FMUL R14, R7, R14 ;  /* 0x0000000e070e7220 */ /* 0x002fc80000400000 */
[-C--:B------:R-:W-:Y:S01]  /*02c0*/  FMUL R2, R2, R14.reuse ;  /* 0x0000000e02027220 */ /* 0x080fe20000400000 */
[----:B------:R-:W-:-:S03]  /*02d0*/  FMUL R14, R3, R14 ;  /* 0x0000000e030e7220 */ /* 0x000fc60000400000 */
[C-C-:B----4-:R-:W-:Y:S01]  /*02e0*/  FFMA R2, R8.reuse, R2, R11.reuse ;  /* 0x0000000208027223 */ /* 0x150fe2000000000b */
[----:B------:R-:W-:-:S05]  /*02f0*/  FFMA R3, R8, R14, R11 ;  /* 0x0000000e08037223 */ /* 0x000fca000000000b */
[----:B------:R-:W-:Y:S01]  /*0300*/  STG.E.64 desc[UR4][R4.64], R2 ;  /* 0x0000000204007986 */ /* 0x000fe2000c101b04 */
[----:B------:R-:W-:Y:S05]  /*0310*/  EXIT ;  /* 0x000000000000794d */ /* 0x000fea0003800000 */
.L_x_0:
[----:B------:R-:W-:-:S00]  /*0320*/  BRA `(.L_x_0) ;  /* 0xfffffffc00fc7947 */ /* 0x000fc0000383ffff */
[----:B------:R-:W-:-:S00]  /*0330*/  NOP ;  /* 0x0000000000007918 */ /* 0x000fc00000000000 */
        /* <DEDUP_REMOVED lines=12> */
.L_x_1:


//--------------------- .nv.global.init           --------------------------
	.section	.nv.global.init,"aw",@progbits
.nv.global.init:
	.type		_$_str,@object
	.size		_$_str,(_$_str_$_2 - _$_str)
_$_str:
        /*0000*/ 	.byte	0x5f, 0x5f, 0x43, 0x55, 0x44, 0x41, 0x5f, 0x46, 0x54, 0x5a, 0x00
	.type		_$_str_$_2,@object
	.size		_$_str_$_2,(.L_1 - _$_str_$_2)
_$_str_$_2:
        /*000b*/ 	.byte	0x5f, 0x5f, 0x43, 0x55, 0x44, 0x41, 0x5f, 0x50, 0x52, 0x45, 0x43, 0x5f, 0x53, 0x51, 0x52, 0x54
        /*001b*/ 	.byte	0x00
.L_1:


//--------------------- .nv.constant0.triton_poi_fused__native_batch_norm_legit_no_training_32 --------------------------
	.section	.nv.constant0.triton_poi_fused__native_batch_norm_legit_no_training_32,"a",@progbits
	.sectionflags	@""
	.align	4
.nv.constant0.triton_poi_fused__native_batch_norm_legit_no_training_32:
	.zero		580
